//
// Generated by NVIDIA NVVM Compiler
//
// Compiler Build ID: CL-36424714
// Cuda compilation tools, release 13.0, V13.0.88
// Based on NVVM 20.0.0
//

.version 9.0
.target sm_100
.address_size 64

	// .globl	_Z9my_kernelPiS_

.visible .entry _Z9my_kernelPiS_(
	.param .u64 .ptr .align 1 _Z9my_kernelPiS__param_0,
	.param .u64 .ptr .align 1 _Z9my_kernelPiS__param_1
)
{
	.reg .b32 	%r<7>;
	.reg .b64 	%rd<5>;

	ld.param.u64 	%rd1, [_Z9my_kernelPiS__param_0];
	cvta.to.global.u64 	%rd2, %rd1;
	mov.u32 	%r1, %ntid.x;
	mov.u32 	%r2, %ctaid.x;
	mov.u32 	%r3, %tid.x;
	mad.lo.s32 	%r4, %r1, %r2, %r3;
	mul.wide.s32 	%rd3, %r4, 4;
	add.s64 	%rd4, %rd2, %rd3;
	ld.global.u32 	%r5, [%rd4];
	shl.b32 	%r6, %r5, 1;
	st.global.u32 	[%rd4], %r6;
	ret;

}


// ===== COMPILED SASS (sm_100) =====

	.target	sm_100

	.elftype	@"ET_EXEC"


//--------------------- .note.nv.tkinfo           --------------------------
	.section	.note.nv.tkinfo,"",@"SHT_NOTE"
	.sectionflags	@"SHF_NOTE_NV_TKINFO"
	.tkinfo
        /*0018*/ 	.word	0x00000002
        /*0030*/ 	.string	""
        /*0030*/ 	.string	"ptxas"
        /*0030*/ 	.string	"Cuda compilation tools, release 13.0, V13.0.88"
        /*0030*/ 	.string	"Build cuda_13.0.r13.0/compiler.36424714_0"
        /*0030*/ 	.string	"-arch sm_100 -m 64 "



//--------------------- .note.nv.cuinfo           --------------------------
	.section	.note.nv.cuinfo,"",@"SHT_NOTE"
	.sectionflags	@"SHF_NOTE_NV_CUINFO"
        /*0018*/ 	.short	0x0002
        /*001a*/ 	.short	0x0064
        /*001c*/ 	.short	0x0082
	.zero		2


//--------------------- .nv.info                  --------------------------
	.section	.nv.info,"",@"SHT_CUDA_INFO"
	.align	4


	//----- nvinfo : EIATTR_REGCOUNT
	.align		4
        /*0000*/ 	.byte	0x04, 0x2f
        /*0002*/ 	.short	(.L_1 - .L_0)
	.align		4
.L_0:
        /*0004*/ 	.word	index@(_Z9my_kernelPiS_)
        /*0008*/ 	.word	0x00000008


	//----- nvinfo : EIATTR_FRAME_SIZE
	.align		4
.L_1:
        /*000c*/ 	.byte	0x04, 0x11
        /*000e*/ 	.short	(.L_3 - .L_2)
	.align		4
.L_2:
        /*0010*/ 	.word	index@(_Z9my_kernelPiS_)
        /*0014*/ 	.word	0x00000000


	//----- nvinfo : EIATTR_MIN_STACK_SIZE
	.align		4
.L_3:
        /*0018*/ 	.byte	0x04, 0x12
        /*001a*/ 	.short	(.L_5 - .L_4)
	.align		4
.L_4:
        /*001c*/ 	.word	index@(_Z9my_kernelPiS_)
        /*0020*/ 	.word	0x00000000
.L_5:


//--------------------- .nv.compat                --------------------------
	.section	.nv.compat,"",@"SHT_CUDA_COMPAT_INFO"
	.align	4
        /*0000*/ 	.byte	0x02, 0x09, 0x00, 0x00, 0x02, 0x02, 0x01, 0x00, 0x02, 0x05, 0x05, 0x00, 0x03, 0x07, 0x01, 0x01
        /*0010*/ 	.byte	0x02, 0x03, 0x00, 0x00, 0x02, 0x06, 0x01, 0x00, 0x04, 0x0b, 0x08, 0x00, 0x09, 0x00, 0x00, 0x00
        /*0020*/ 	.byte	0x00, 0x00, 0x00, 0x00


//--------------------- .nv.info._Z9my_kernelPiS_ --------------------------
	.section	.nv.info._Z9my_kernelPiS_,"",@"SHT_CUDA_INFO"
	.sectionflags	@""
	.align	4


	//----- nvinfo : EIATTR_CUDA_API_VERSION
	.align		4
        /*0000*/ 	.byte	0x04, 0x37
        /*0002*/ 	.short	(.L_7 - .L_6)
.L_6:
        /*0004*/ 	.word	0x00000082


	//----- nvinfo : EIATTR_KPARAM_INFO
	.align		4
.L_7:
        /*0008*/ 	.byte	0x04, 0x17
        /*000a*/ 	.short	(.L_9 - .L_8)
.L_8:
        /*000c*/ 	.word	0x00000000
        /*0010*/ 	.short	0x0001
        /*0012*/ 	.short	0x0008
        /*0014*/ 	.byte	0x00, 0xf5, 0x21, 0x00


	//----- nvinfo : EIATTR_KPARAM_INFO
	.align		4
.L_9:
        /*0018*/ 	.byte	0x04, 0x17
        /*001a*/ 	.short	(.L_11 - .L_10)
.L_10:
        /*001c*/ 	.word	0x00000000
        /*0020*/ 	.short	0x0000
        /*0022*/ 	.short	0x0000
        /*0024*/ 	.byte	0x00, 0xf5, 0x21, 0x00


	//----- nvinfo : EIATTR_SPARSE_MMA_MASK
	.align		4
.L_11:
        /*0028*/ 	.byte	0x03, 0x50
        /*002a*/ 	.short	0x0000


	//----- nvinfo : EIATTR_MAXREG_COUNT
	.align		4
        /*002c*/ 	.byte	0x03, 0x1b
        /*002e*/ 	.short	0x00ff


	//----- nvinfo : EIATTR_MERCURY_ISA_VERSION
	.align		4
        /*0030*/ 	.byte	0x03, 0x5f
        /*0032*/ 	.short	0x0101


	//----- nvinfo : EIATTR_VRC_CTA_INIT_COUNT
	.align		4
        /*0034*/ 	.byte	0x02, 0x4a
	.zero		1
	.zero		1


	//----- nvinfo : EIATTR_EXIT_INSTR_OFFSETS
	.align		4
        /*0038*/ 	.byte	0x04, 0x1c
        /*003a*/ 	.short	(.L_13 - .L_12)


	//   ....[0]....
.L_12:
        /*003c*/ 	.word	0x000000b0


	//----- nvinfo : EIATTR_CBANK_PARAM_SIZE
	.align		4
.L_13:
        /*0040*/ 	.byte	0x03, 0x19
        /*0042*/ 	.short	0x0010


	//----- nvinfo : EIATTR_PARAM_CBANK
	.align		4
        /*0044*/ 	.byte	0x04, 0x0a
        /*0046*/ 	.short	(.L_15 - .L_14)
	.align		4
.L_14:
        /*0048*/ 	.word	index@(.nv.constant0._Z9my_kernelPiS_)
        /*004c*/ 	.short	0x0380
        /*004e*/ 	.short	0x0010


	//----- nvinfo : EIATTR_SW_WAR
	.align		4
.L_15:
        /*0050*/ 	.byte	0x04, 0x36
        /*0052*/ 	.short	(.L_17 - .L_16)
.L_16:
        /*0054*/ 	.word	0x00000008
.L_17:


//--------------------- .nv.callgraph             --------------------------
	.section	.nv.callgraph,"",@"SHT_CUDA_CALLGRAPH"
	.align	4
	.sectionentsize	8
	.align		4
        /*0000*/ 	.word	0x00000000
	.align		4
        /*0004*/ 	.word	0xffffffff
	.align		4
        /*0008*/ 	.word	0x00000000
	.align		4
        /*000c*/ 	.word	0xfffffffe
	.align		4
        /*0010*/ 	.word	0x00000000
	.align		4
        /*0014*/ 	.word	0xfffffffd
	.align		4
        /*0018*/ 	.word	0x00000000
	.align		4
        /*001c*/ 	.word	0xfffffffc


//--------------------- .text._Z9my_kernelPiS_    --------------------------
	.section	.text._Z9my_kernelPiS_,"ax",@progbits
	.align	128
        .global         _Z9my_kernelPiS_
        .type           _Z9my_kernelPiS_,@function
        .size           _Z9my_kernelPiS_,(.L_x_1 - _Z9my_kernelPiS_)
        .other          _Z9my_kernelPiS_,@"STO_CUDA_ENTRY STV_DEFAULT"
_Z9my_kernelPiS_:
.text._Z9my_kernelPiS_:
[----:B------:R-:W-:Y:S01]  /*0000*/  LDC R1, c[0x0][0x37c] ;  /* 0x0000df00ff017b82 */ /* 0x000fe20000000800 */
[----:B------:R-:W0:Y:S07]  /*0010*/  S2R R5, SR_CTAID.X ;  /* 0x0000000000057919 */ /* 0x000e2e0000002500 */
[----:B------:R-:W1:Y:S01]  /*0020*/  LDC.64 R2, c[0x0][0x380] ;  /* 0x0000e000ff027b82 */ /* 0x000e620000000a00 */
[----:B------:R-:W0:Y:S01]  /*0030*/  LDCU UR6, c[0x0][0x360] ;  /* 0x00006c00ff0677ac */ /* 0x000e220008000800 */
[----:B------:R-:W0:Y:S01]  /*0040*/  S2R R0, SR_TID.X ;  /* 0x0000000000007919 */ /* 0x000e220000002100 */
[----:B------:R-:W2:Y:S01]  /*0050*/  LDCU.64 UR4, c[0x0][0x358] ;  /* 0x00006b00ff0477ac */ /* 0x000ea20008000a00 */
[----:B0-----:R-:W-:-:S04]  /*0060*/  IMAD R5, R5, UR6, R0 ;  /* 0x0000000605057c24 */ /* 0x001fc8000f8e0200 */
[----:B-1----:R-:W-:-:S05]  /*0070*/  IMAD.WIDE R2, R5, 0x4, R2 ;  /* 0x0000000405027825 */ /* 0x002fca00078e0202 */
[----:B--2---:R-:W2:Y:S02]  /*0080*/  LDG.E R0, desc[UR4][R2.64] ;  /* 0x0000000402007981 */ /* 0x004ea4000c1e1900 */
[----:B--2---:R-:W-:-:S05]  /*0090*/  SHF.L.U32 R5, R0, 0x1, RZ ;  /* 0x0000000100057819 */ /* 0x004fca00000006ff */
[----:B------:R-:W-:Y:S01]  /*00a0*/  STG.E desc[UR4][R2.64], R5 ;  /* 0x0000000502007986 */ /* 0x000fe2000c101904 */
[----:B------:R-:W-:Y:S05]  /*00b0*/  EXIT ;  /* 0x000000000000794d */ /* 0x000fea0003800000 */
.L_x_0:
[----:B------:R-:W-:-:S00]  /*00c0*/  BRA `(.L_x_0) ;  /* 0xfffffffc00fc7947 */ /* 0x000fc0000383ffff */
[----:B------:R-:W-:-:S00]  /*00d0*/  NOP ;  /* 0x0000000000007918 */ /* 0x000fc00000000000 */
        /* <DEDUP_REMOVED lines=10> */
.L_x_1:


//--------------------- .nv.shared.reserved.0     --------------------------
	.section	.nv.shared.reserved.0,"aw",@nobits
	.weak		__nv_reservedSMEM_offset_0_alias
	.size		__nv_reservedSMEM_offset_0_alias, 0, 64
	.other		__nv_reservedSMEM_offset_0_alias,@"STO_CUDA_RESERVED_SHARED STV_DEFAULT"
__nv_reservedSMEM_offset_0_alias:
	.zero		0
	.zero		64


//--------------------- .nv.constant0._Z9my_kernelPiS_ --------------------------
	.section	.nv.constant0._Z9my_kernelPiS_,"a",@progbits
	.sectionflags	@""
	.align	4
.nv.constant0._Z9my_kernelPiS_:
	.zero		912


//--------------------- SYMBOLS --------------------------

	.type		.nv.reservedSmem.offset0,@object
	.size		.nv.reservedSmem.offset0,0x4
